	.headerflags	@"EF_CUDA_TEXMODE_UNIFIED EF_CUDA_64BIT_ADDRESS EF_CUDA_ACCELERATORS EF_CUDA_SM90 EF_CUDA_VIRTUAL_SM(EF_CUDA_SM90)"
	.elftype	@"ET_EXEC"


//--------------------- .nv.info                  --------------------------
	.section	.nv.info,"",@"SHT_CUDA_INFO"
	.align	4


	//----- nvinfo : EIATTR_REGCOUNT
	.align		4
        /*0000*/ 	.byte	0x04, 0x2f
        /*0002*/ 	.short	(.L_3 - .L_2)
	.align		4
.L_2:
        /*0004*/ 	.word	index@(triton_poi_fused__native_batch_norm_legit_no_training_39)
        /*0008*/ 	.word	0x00000012


	//----- nvinfo : EIATTR_MIN_STACK_SIZE
	.align		4
.L_3:
        /*000c*/ 	.byte	0x04, 0x12
        /*000e*/ 	.short	(.L_5 - .L_4)
	.align		4
.L_4:
        /*0010*/ 	.word	index@(triton_poi_fused__native_batch_norm_legit_no_training_39)
        /*0014*/ 	.word	0x00000000


	//----- nvinfo : EIATTR_FRAME_SIZE
	.align		4
.L_5:
        /*0018*/ 	.byte	0x04, 0x11
        /*001a*/ 	.short	(.L_7 - .L_6)
	.align		4
.L_6:
        /*001c*/ 	.word	index@(triton_poi_fused__native_batch_norm_legit_no_training_39)
        /*0020*/ 	.word	0x00000000


	//----- nvinfo : EIATTR_MIN_STACK_SIZE
	.align		4
.L_7:
        /*0024*/ 	.byte	0x04, 0x12
        /*0026*/ 	.short	(.L_9 - .L_8)
	.align		4
.L_8:
        /*0028*/ 	.word	index@(triton_poi_fused__native_batch_norm_legit_no_training_39)
        /*002c*/ 	.word	0x00000000
.L_9:


//--------------------- .nv.info.triton_poi_fused__native_batch_norm_legit_no_training_39 --------------------------
	.section	.nv.info.triton_poi_fused__native_batch_norm_legit_no_training_39,"",@"SHT_CUDA_INFO"
	.sectionflags	@""
	.align	4


	//----- nvinfo : EIATTR_CUDA_API_VERSION
	.align		4
        /*0000*/ 	.byte	0x04, 0x37
        /*0002*/ 	.short	(.L_11 - .L_10)
.L_10:
        /*0004*/ 	.word	0x0000007c


	//----- nvinfo : EIATTR_KPARAM_INFO
	.align		4
.L_11:
        /*0008*/ 	.byte	0x04, 0x17
        /*000a*/ 	.short	(.L_13 - .L_12)
.L_12:
        /*000c*/ 	.word	0x00000000
        /*0010*/ 	.short	0x0006
        /*0012*/ 	.short	0x0030
        /*0014*/ 	.byte	0x00, 0xf0, 0x11, 0x00


	//----- nvinfo : EIATTR_KPARAM_INFO
	.align		4
.L_13:
        /*0018*/ 	.byte	0x04, 0x17
        /*001a*/ 	.short	(.L_15 - .L_14)
.L_14:
        /*001c*/ 	.word	0x00000000
        /*0020*/ 	.short	0x0005
        /*0022*/ 	.short	0x0028
        /*0024*/ 	.byte	0x00, 0xf4, 0x21, 0x00


	//----- nvinfo : EIATTR_KPARAM_INFO
	.align		4
.L_15:
        /*0028*/ 	.byte	0x04, 0x17
        /*002a*/ 	.short	(.L_17 - .L_16)
.L_16:
        /*002c*/ 	.word	0x00000000
        /*0030*/ 	.short	0x0004
        /*0032*/ 	.short	0x0020
        /*0034*/ 	.byte	0x00, 0xf4, 0x21, 0x00


	//----- nvinfo : EIATTR_KPARAM_INFO
	.align		4
.L_17:
        /*0038*/ 	.byte	0x04, 0x17
        /*003a*/ 	.short	(.L_19 - .L_18)
.L_18:
        /*003c*/ 	.word	0x00000000
        /*0040*/ 	.short	0x0003
        /*0042*/ 	.short	0x0018
        /*0044*/ 	.byte	0x00, 0xf4, 0x21, 0x00


	//----- nvinfo : EIATTR_KPARAM_INFO
	.align		4
.L_19:
        /*0048*/ 	.byte	0x04, 0x17
        /*004a*/ 	.short	(.L_21 - .L_20)
.L_20:
        /*004c*/ 	.word	0x00000000
        /*0050*/ 	.short	0x0002
        /*0052*/ 	.short	0x0010
        /*0054*/ 	.byte	0x00, 0xf4, 0x21, 0x00


	//----- nvinfo : EIATTR_KPARAM_INFO
	.align		4
.L_21:
        /*0058*/ 	.byte	0x04, 0x17
        /*005a*/ 	.short	(.L_23 - .L_22)
.L_22:
        /*005c*/ 	.word	0x00000000
        /*0060*/ 	.short	0x0001
        /*0062*/ 	.short	0x0008
        /*0064*/ 	.byte	0x00, 0xf4, 0x21, 0x00


	//----- nvinfo : EIATTR_KPARAM_INFO
	.align		4
.L_23:
        /*0068*/ 	.byte	0x04, 0x17
        /*006a*/ 	.short	(.L_25 - .L_24)
.L_24:
        /*006c*/ 	.word	0x00000000
        /*0070*/ 	.short	0x0000
        /*0072*/ 	.short	0x0000
        /*0074*/ 	.byte	0x00, 0xf4, 0x21, 0x00


	//----- nvinfo : EIATTR_SPARSE_MMA_MASK
	.align		4
.L_25:
        /*0078*/ 	.byte	0x03, 0x50
        /*007a*/ 	.short	0x0000


	//----- nvinfo : EIATTR_MAXREG_COUNT
	.align		4
        /*007c*/ 	.byte	0x03, 0x1b
        /*007e*/ 	.short	0x00ff


	//----- nvinfo : EIATTR_EXIT_INSTR_OFFSETS
	.align		4
        /*0080*/ 	.byte	0x04, 0x1c
        /*0082*/ 	.short	(.L_27 - .L_26)


	//   ....[0]....
.L_26:
        /*0084*/ 	.word	0x00000310


	//   ....[1]....
        /*0088*/ 	.word	0x00000330


	//----- nvinfo : EIATTR_REQNTID
	.align		4
.L_27:
        /*008c*/ 	.byte	0x04, 0x10
        /*008e*/ 	.short	(.L_29 - .L_28)
.L_28:
        /*0090*/ 	.word	0x00000080
        /*0094*/ 	.word	0x00000001
        /*0098*/ 	.word	0x00000001


	//----- nvinfo : EIATTR_CBANK_PARAM_SIZE
	.align		4
.L_29:
        /*009c*/ 	.byte	0x03, 0x19
        /*009e*/ 	.short	0x0034


	//----- nvinfo : EIATTR_PARAM_CBANK
	.align		4
        /*00a0*/ 	.byte	0x04, 0x0a
        /*00a2*/ 	.short	(.L_31 - .L_30)
	.align		4
.L_30:
        /*00a4*/ 	.word	index@(.nv.constant0.triton_poi_fused__native_batch_norm_legit_no_training_39)
        /*00a8*/ 	.short	0x0210
        /*00aa*/ 	.short	0x0034


	//----- nvinfo : EIATTR_SW_WAR
	.align		4
.L_31:
        /*00ac*/ 	.byte	0x04, 0x36
        /*00ae*/ 	.short	(.L_33 - .L_32)
.L_32:
        /*00b0*/ 	.word	0x00000008
.L_33:


//--------------------- .nv.callgraph             --------------------------
	.section	.nv.callgraph,"",@"SHT_CUDA_CALLGRAPH"
	.align	4
	.sectionentsize	8
	.align		4
        /*0000*/ 	.word	0x00000000
	.align		4
        /*0004*/ 	.word	0xffffffff
	.align		4
        /*0008*/ 	.word	0x00000000
	.align		4
        /*000c*/ 	.word	0xfffffffe
	.align		4
        /*0010*/ 	.word	0x00000000
	.align		4
        /*0014*/ 	.word	0xfffffffd
	.align		4
        /*0018*/ 	.word	0x00000000
	.align		4
        /*001c*/ 	.word	0xfffffffc


//--------------------- .nv.constant4             --------------------------
	.section	.nv.constant4,"a",@progbits
	.align	8
	.align		8
.nv.constant4:
        /*0000*/ 	.dword	_$_str
	.align		8
        /*0008*/ 	.dword	_$_str_$_2


//--------------------- .text.triton_poi_fused__native_batch_norm_legit_no_training_39 --------------------------
	.section	.text.triton_poi_fused__native_batch_norm_legit_no_training_39,"ax",@progbits
	.align	128
        .global         triton_poi_fused__native_batch_norm_legit_no_training_39
        .type           triton_poi_fused__native_batch_norm_legit_no_training_39,@function
        .size           triton_poi_fused__native_batch_norm_legit_no_training_39,(.L_x_1 - triton_poi_fused__native_batch_norm_legit_no_training_39)
        .other          triton_poi_fused__native_batch_norm_legit_no_training_39,@"STO_CUDA_ENTRY STV_DEFAULT"
triton_poi_fused__native_batch_norm_legit_no_training_39:
.text.triton_poi_fused__native_batch_norm_legit_no_training_39:
[----:B------:R-:W0:Y:S01]  /*0000*/  LDC R1, c[0x0][0x28] ;  /* 0x00000a00ff017b82 */ /* 0x000e220000000800 */
[----:B------:R-:W1:Y:S07]  /*0010*/  S2R R0, SR_TID.X ;  /* 0x0000000000007919 */ /* 0x000e6e0000002100 */
[----:B------:R-:W2:Y:S01]  /*0020*/  LDC.64 R8, c[0x0][0x220] ;  /* 0x00008800ff087b82 */ /* 0x000ea20000000a00 */
[----:B------:R-:W-:Y:S01]  /*0030*/  HFMA2.MMA R14, -RZ, RZ, 0, 0 ;  /* 0x00000000ff0e7435 */ /* 0x000fe200000001ff */
[----:B------:R-:W-:Y:S01]  /*0040*/  ULDC.64 UR4, c[0x0][0x208] ;  /* 0x0000820000047ab9 */ /* 0x000fe20000000a00 */
[----:B------:R-:W3:Y:S05]  /*0050*/  S2R R3, SR_CTAID.X ;  /* 0x0000000000037919 */ /* 0x000eea0000002500 */
[----:B------:R-:W4:Y:S08]  /*0060*/  LDC.64 R4, c[0x0][0x210] ;  /* 0x00008400ff047b82 */ /* 0x000f300000000a00 */
[----:B------:R-:W5:Y:S08]  /*0070*/  LDC.64 R6, c[0x0][0x218] ;  /* 0x00008600ff067b82 */ /* 0x000f700000000a00 */
[----:B------:R-:W4:Y:S01]  /*0080*/  LDC.64 R10, c[0x0][0x228] ;  /* 0x00008a00ff0a7b82 */ /* 0x000f220000000a00 */
[----:B-1----:R-:W-:-:S07]  /*0090*/  LOP3.LUT R0, R0, 0x7f, RZ, 0xc0, !PT ;  /* 0x0000007f00007812 */ /* 0x002fce00078ec0ff */
[----:B------:R-:W1:Y:S01]  /*00a0*/  LDC.64 R12, c[0x0][0x230] ;  /* 0x00008c00ff0c7b82 */ /* 0x000e620000000a00 */
[----:B---3--:R-:W-:Y:S01]  /*00b0*/  SHF.R.S32.HI R2, RZ, 0x18, R3 ;  /* 0x00000018ff027819 */ /* 0x008fe20000011403 */
[----:B------:R-:W-:-:S03]  /*00c0*/  IMAD R0, R3, 0x80, R0 ;  /* 0x0000008003007824 */ /* 0x000fc600078e0200 */
[----:B------:R-:W-:Y:S02]  /*00d0*/  SGXT R3, R2, 0x1 ;  /* 0x000000010203781a */ /* 0x000fe40000000200 */
[----:B------:R-:W-:Y:S02]  /*00e0*/  ISETP.GE.AND P2, PT, R0, 0x100, PT ;  /* 0x000001000000780c */ /* 0x000fe40003f46270 */
[----:B------:R-:W-:-:S04]  /*00f0*/  LEA.HI R3, R3, R0, RZ, 0x2 ;  /* 0x0000000003037211 */ /* 0x000fc800078f10ff */
[--C-:B------:R-:W-:Y:S02]  /*0100*/  SHF.R.S32.HI R2, RZ, 0x2, R3.reuse ;  /* 0x00000002ff027819 */ /* 0x100fe40000011403 */
[----:B------:R-:W-:-:S04]  /*0110*/  SHF.R.S32.HI R3, RZ, 0x1f, R3 ;  /* 0x0000001fff037819 */ /* 0x000fc80000011403 */
[----:B------:R-:W-:-:S04]  /*0120*/  LEA.HI R3, R3, R2, RZ, 0x4 ;  /* 0x0000000203037211 */ /* 0x000fc800078f20ff */
[----:B------:R-:W-:-:S05]  /*0130*/  LOP3.LUT R3, R3, 0xfffffff0, RZ, 0xc0, !PT ;  /* 0xfffffff003037812 */ /* 0x000fca00078ec0ff */
[----:B------:R-:W-:-:S04]  /*0140*/  IMAD.IADD R15, R2, 0x1, -R3 ;  /* 0x00000001020f7824 */ /* 0x000fc800078e0a03 */
[----:B--2---:R-:W-:-:S05]  /*0150*/  IMAD.WIDE R8, R15, 0x4, R8 ;  /* 0x000000040f087825 */ /* 0x004fca00078e0208 */
[----:B------:R2:W3:Y:S01]  /*0160*/  @!P2 LDG.E.EL R14, desc[UR4][R8.64] ;  /* 0x00000004080ea981 */ /* 0x0004e2000c2e1900 */
[----:B------:R-:W-:Y:S01]  /*0170*/  CS2R R2, SRZ ;  /* 0x0000000000027805 */ /* 0x000fe2000001ff00 */
[----:B----4-:R-:W-:-:S04]  /*0180*/  IMAD.WIDE R4, R0, 0x4, R4 ;  /* 0x0000000400047825 */ /* 0x010fc800078e0204 */
[C---:B-----5:R-:W-:Y:S01]  /*0190*/  IMAD.WIDE R6, R15.reuse, 0x4, R6 ;  /* 0x000000040f067825 */ /* 0x060fe200078e0206 */
[----:B------:R4:W5:Y:S03]  /*01a0*/  @!P2 LDG.E R2, desc[UR4][R4.64] ;  /* 0x000000040402a981 */ /* 0x000966000c1e1900 */
[C---:B0-2---:R-:W-:Y:S01]  /*01b0*/  IMAD.WIDE R8, R15.reuse, 0x4, R10 ;  /* 0x000000040f087825 */ /* 0x045fe200078e020a */
[----:B------:R0:W5:Y:S03]  /*01c0*/  @!P2 LDG.E.EL R3, desc[UR4][R6.64] ;  /* 0x000000040603a981 */ /* 0x000166000c2e1900 */
[----:B-1----:R-:W-:Y:S01]  /*01d0*/  IMAD.WIDE R10, R15, 0x4, R12 ;  /* 0x000000040f0a7825 */ /* 0x002fe200078e020c */
[----:B------:R-:W-:Y:S01]  /*01e0*/  CS2R R12, SRZ ;  /* 0x00000000000c7805 */ /* 0x000fe2000001ff00 */
[----:B----4-:R-:W1:Y:S05]  /*01f0*/  LDC.64 R4, c[0x0][0x238] ;  /* 0x00008e00ff047b82 */ /* 0x010e6a0000000a00 */
[----:B------:R-:W2:Y:S04]  /*0200*/  @!P2 LDG.E.EL R12, desc[UR4][R8.64] ;  /* 0x00000004080ca981 */ /* 0x000ea8000c2e1900 */
[----:B------:R-:W2:Y:S01]  /*0210*/  @!P2 LDG.E.EL R13, desc[UR4][R10.64] ;  /* 0x000000040a0da981 */ /* 0x000ea2000c2e1900 */
[----:B0-----:R-:W-:Y:S01]  /*0220*/  MOV R6, 0x3e800000 ;  /* 0x3e80000000067802 */ /* 0x001fe20000000f00 */
[----:B---3--:R-:W-:-:S04]  /*0230*/  FADD R14, R14, 9.9999997473787516356e-06 ;  /* 0x3727c5ac0e0e7421 */ /* 0x008fc80000000000 */
[----:B------:R-:W0:Y:S01]  /*0240*/  MUFU.SQRT R15, R14 ;  /* 0x0000000e000f7308 */ /* 0x000e220000002000 */
[----:B-----5:R-:W-:Y:S01]  /*0250*/  FADD R2, -R3, R2 ;  /* 0x0000000203027221 */ /* 0x020fe20000000100 */
[C---:B0-----:R-:W-:Y:S02]  /*0260*/  FSETP.GT.AND P0, PT, R15.reuse, 8.50705917302346158658e+37, PT ;  /* 0x7e8000000f00780b */ /* 0x041fe40003f04000 */
[----:B------:R-:W-:Y:S02]  /*0270*/  FSETP.GEU.AND P1, PT, R15, 1.175494350822287508e-38, PT ;  /* 0x008000000f00780b */ /* 0x000fe40003f2e000 */
[----:B------:R-:W-:-:S09]  /*0280*/  FSEL R6, R6, 1, P0 ;  /* 0x3f80000006067808 */ /* 0x000fd20000000000 */
[----:B------:R-:W-:Y:S02]  /*0290*/  @P0 FMUL R15, R15, 0.25 ;  /* 0x3e8000000f0f0820 */ /* 0x000fe40000400000 */
[----:B------:R-:W-:Y:S02]  /*02a0*/  @!P1 FMUL R6, R6, 16777216 ;  /* 0x4b80000006069820 */ /* 0x000fe40000400000 */
[----:B------:R-:W-:-:S06]  /*02b0*/  @!P1 FMUL R15, R15, 16777216 ;  /* 0x4b8000000f0f9820 */ /* 0x000fcc0000400000 */
[----:B------:R-:W0:Y:S02]  /*02c0*/  MUFU.RCP R15, R15 ;  /* 0x0000000f000f7308 */ /* 0x000e240000001000 */
[----:B0-----:R-:W-:-:S04]  /*02d0*/  FMUL R3, R15, R6 ;  /* 0x000000060f037220 */ /* 0x001fc80000400000 */
[----:B------:R-:W-:Y:S01]  /*02e0*/  FMUL R6, R2, R3 ;  /* 0x0000000302067220 */ /* 0x000fe20000400000 */
[----:B-1----:R-:W-:-:S04]  /*02f0*/  IMAD.WIDE R2, R0, 0x4, R4 ;  /* 0x0000000400027825 */ /* 0x002fc800078e0204 */
[----:B--2---:R-:W-:Y:S01]  /*0300*/  FFMA R13, R6, R12, R13 ;  /* 0x0000000c060d7223 */ /* 0x004fe2000000000d */
[----:B------:R-:W-:Y:S06]  /*0310*/  @P2 EXIT ;  /* 0x000000000000294d */ /* 0x000fec0003800000 */
[----:B------:R-:W-:Y:S01]  /*0320*/  STG.E desc[UR4][R2.64], R13 ;  /* 0x0000000d02007986 */ /* 0x000fe2000c101904 */
[----:B------:R-:W-:Y:S05]  /*0330*/  EXIT ;  /* 0x000000000000794d */ /* 0x000fea0003800000 */
.L_x_0:
[----:B------:R-:W-:-:S00]  /*0340*/  BRA `(.L_x_0) ;  /* 0xfffffffc00fc7947 */ /* 0x000fc0000383ffff */
[----:B------:R-:W-:-:S00]  /*0350*/  NOP ;  /* 0x0000000000007918 */ /* 0x000fc00000000000 */
        /* <DEDUP_REMOVED lines=10> */
.L_x_1:


//--------------------- .nv.global.init           --------------------------
	.section	.nv.global.init,"aw",@progbits
.nv.global.init:
	.type		_$_str,@object
	.size		_$_str,(_$_str_$_2 - _$_str)
_$_str:
        /*0000*/ 	.byte	0x5f, 0x5f, 0x43, 0x55, 0x44, 0x41, 0x5f, 0x46, 0x54, 0x5a, 0x00
	.type		_$_str_$_2,@object
	.size		_$_str_$_2,(.L_1 - _$_str_$_2)
_$_str_$_2:
        /*000b*/ 	.byte	0x5f, 0x5f, 0x43, 0x55, 0x44, 0x41, 0x5f, 0x50, 0x52, 0x45, 0x43, 0x5f, 0x53, 0x51, 0x52, 0x54
        /*001b*/ 	.byte	0x00
.L_1:


//--------------------- .nv.constant0.triton_poi_fused__native_batch_norm_legit_no_training_39 --------------------------
	.section	.nv.constant0.triton_poi_fused__native_batch_norm_legit_no_training_39,"a",@progbits
	.sectionflags	@""
	.align	4
.nv.constant0.triton_poi_fused__native_batch_norm_legit_no_training_39:
	.zero		580
